	.headerflags	@"EF_CUDA_TEXMODE_UNIFIED EF_CUDA_64BIT_ADDRESS EF_CUDA_ACCELERATORS EF_CUDA_SM90 EF_CUDA_VIRTUAL_SM(EF_CUDA_SM90)"
	.elftype	@"ET_EXEC"


//--------------------- .nv.info                  --------------------------
	.section	.nv.info,"",@"SHT_CUDA_INFO"
	.align	4


	//----- nvinfo : EIATTR_REGCOUNT
	.align		4
        /*0000*/ 	.byte	0x04, 0x2f
        /*0002*/ 	.short	(.L_1 - .L_0)
	.align		4
.L_0:
        /*0004*/ 	.word	index@(triton_poi_fused_relu_1)
        /*0008*/ 	.word	0x0000000a


	//----- nvinfo : EIATTR_MIN_STACK_SIZE
	.align		4
.L_1:
        /*000c*/ 	.byte	0x04, 0x12
        /*000e*/ 	.short	(.L_3 - .L_2)
	.align		4
.L_2:
        /*0010*/ 	.word	index@(triton_poi_fused_relu_1)
        /*0014*/ 	.word	0x00000000


	//----- nvinfo : EIATTR_FRAME_SIZE
	.align		4
.L_3:
        /*0018*/ 	.byte	0x04, 0x11
        /*001a*/ 	.short	(.L_5 - .L_4)
	.align		4
.L_4:
        /*001c*/ 	.word	index@(triton_poi_fused_relu_1)
        /*0020*/ 	.word	0x00000000


	//----- nvinfo : EIATTR_MIN_STACK_SIZE
	.align		4
.L_5:
        /*0024*/ 	.byte	0x04, 0x12
        /*0026*/ 	.short	(.L_7 - .L_6)
	.align		4
.L_6:
        /*0028*/ 	.word	index@(triton_poi_fused_relu_1)
        /*002c*/ 	.word	0x00000000
.L_7:


//--------------------- .nv.info.triton_poi_fused_relu_1 --------------------------
	.section	.nv.info.triton_poi_fused_relu_1,"",@"SHT_CUDA_INFO"
	.sectionflags	@""
	.align	4


	//----- nvinfo : EIATTR_CUDA_API_VERSION
	.align		4
        /*0000*/ 	.byte	0x04, 0x37
        /*0002*/ 	.short	(.L_9 - .L_8)
.L_8:
        /*0004*/ 	.word	0x0000007c


	//----- nvinfo : EIATTR_KPARAM_INFO
	.align		4
.L_9:
        /*0008*/ 	.byte	0x04, 0x17
        /*000a*/ 	.short	(.L_11 - .L_10)
.L_10:
        /*000c*/ 	.word	0x00000000
        /*0010*/ 	.short	0x0002
        /*0012*/ 	.short	0x0010
        /*0014*/ 	.byte	0x00, 0xf0, 0x11, 0x00


	//----- nvinfo : EIATTR_KPARAM_INFO
	.align		4
.L_11:
        /*0018*/ 	.byte	0x04, 0x17
        /*001a*/ 	.short	(.L_13 - .L_12)
.L_12:
        /*001c*/ 	.word	0x00000000
        /*0020*/ 	.short	0x0001
        /*0022*/ 	.short	0x0008
        /*0024*/ 	.byte	0x00, 0xf4, 0x21, 0x00


	//----- nvinfo : EIATTR_KPARAM_INFO
	.align		4
.L_13:
        /*0028*/ 	.byte	0x04, 0x17
        /*002a*/ 	.short	(.L_15 - .L_14)
.L_14:
        /*002c*/ 	.word	0x00000000
        /*0030*/ 	.short	0x0000
        /*0032*/ 	.short	0x0000
        /*0034*/ 	.byte	0x00, 0xf4, 0x21, 0x00


	//----- nvinfo : EIATTR_SPARSE_MMA_MASK
	.align		4
.L_15:
        /*0038*/ 	.byte	0x03, 0x50
        /*003a*/ 	.short	0x0000


	//----- nvinfo : EIATTR_MAXREG_COUNT
	.align		4
        /*003c*/ 	.byte	0x03, 0x1b
        /*003e*/ 	.short	0x00ff


	//----- nvinfo : EIATTR_EXIT_INSTR_OFFSETS
	.align		4
        /*0040*/ 	.byte	0x04, 0x1c
        /*0042*/ 	.short	(.L_17 - .L_16)


	//   ....[0]....
.L_16:
        /*0044*/ 	.word	0x00000110


	//----- nvinfo : EIATTR_REQNTID
	.align		4
.L_17:
        /*0048*/ 	.byte	0x04, 0x10
        /*004a*/ 	.short	(.L_19 - .L_18)
.L_18:
        /*004c*/ 	.word	0x00000100
        /*0050*/ 	.word	0x00000001
        /*0054*/ 	.word	0x00000001


	//----- nvinfo : EIATTR_CBANK_PARAM_SIZE
	.align		4
.L_19:
        /*0058*/ 	.byte	0x03, 0x19
        /*005a*/ 	.short	0x0014


	//----- nvinfo : EIATTR_PARAM_CBANK
	.align		4
        /*005c*/ 	.byte	0x04, 0x0a
        /*005e*/ 	.short	(.L_21 - .L_20)
	.align		4
.L_20:
        /*0060*/ 	.word	index@(.nv.constant0.triton_poi_fused_relu_1)
        /*0064*/ 	.short	0x0210
        /*0066*/ 	.short	0x0014


	//----- nvinfo : EIATTR_SW_WAR
	.align		4
.L_21:
        /*0068*/ 	.byte	0x04, 0x36
        /*006a*/ 	.short	(.L_23 - .L_22)
.L_22:
        /*006c*/ 	.word	0x00000008
.L_23:


//--------------------- .nv.callgraph             --------------------------
	.section	.nv.callgraph,"",@"SHT_CUDA_CALLGRAPH"
	.align	4
	.sectionentsize	8
	.align		4
        /*0000*/ 	.word	0x00000000
	.align		4
        /*0004*/ 	.word	0xffffffff
	.align		4
        /*0008*/ 	.word	0x00000000
	.align		4
        /*000c*/ 	.word	0xfffffffe
	.align		4
        /*0010*/ 	.word	0x00000000
	.align		4
        /*0014*/ 	.word	0xfffffffd
	.align		4
        /*0018*/ 	.word	0x00000000
	.align		4
        /*001c*/ 	.word	0xfffffffc


//--------------------- .text.triton_poi_fused_relu_1 --------------------------
	.section	.text.triton_poi_fused_relu_1,"ax",@progbits
	.align	128
        .global         triton_poi_fused_relu_1
        .type           triton_poi_fused_relu_1,@function
        .size           triton_poi_fused_relu_1,(.L_x_1 - triton_poi_fused_relu_1)
        .other          triton_poi_fused_relu_1,@"STO_CUDA_ENTRY STV_DEFAULT"
triton_poi_fused_relu_1:
.text.triton_poi_fused_relu_1:
[----:B------:R-:W-:Y:S01]  /*0000*/  LDC R1, c[0x0][0x28] ;  /* 0x00000a00ff017b82 */ /* 0x000fe20000000800 */
[----:B------:R-:W1:Y:S07]  /*0010*/  S2R R0, SR_TID.X ;  /* 0x0000000000007919 */ /* 0x000e6e0000002100 */
[----:B------:R-:W2:Y:S01]  /*0020*/  LDC.64 R2, c[0x0][0x210] ;  /* 0x00008400ff027b82 */ /* 0x000ea20000000a00 */
[----:B------:R-:W-:Y:S01]  /*0030*/  ULDC.64 UR4, c[0x0][0x208] ;  /* 0x0000820000047ab9 */ /* 0x000fe20000000a00 */
[----:B------:R-:W3:Y:S06]  /*0040*/  S2R R7, SR_CTAID.X ;  /* 0x0000000000077919 */ /* 0x000eec0000002500 */
[----:B------:R-:W4:Y:S01]  /*0050*/  LDC.64 R4, c[0x0][0x218] ;  /* 0x00008600ff047b82 */ /* 0x000f220000000a00 */
[----:B-1----:R-:W-:-:S05]  /*0060*/  IMAD.SHL.U32 R0, R0, 0x2, RZ ;  /* 0x0000000200007824 */ /* 0x002fca00078e00ff */
[----:B------:R-:W-:-:S05]  /*0070*/  LOP3.LUT R0, R0, 0x1fe, RZ, 0xc0, !PT ;  /* 0x000001fe00007812 */ /* 0x000fca00078ec0ff */
[----:B---3--:R-:W-:-:S04]  /*0080*/  IMAD R7, R7, 0x200, R0 ;  /* 0x0000020007077824 */ /* 0x008fc800078e0200 */
[----:B--2---:R-:W-:-:S06]  /*0090*/  IMAD.WIDE R2, R7, 0x4, R2 ;  /* 0x0000000407027825 */ /* 0x004fcc00078e0202 */
[----:B------:R-:W2:Y:S01]  /*00a0*/  LDG.E.64 R2, desc[UR4][R2.64] ;  /* 0x0000000402027981 */ /* 0x000ea2000c1e1b00 */
[----:B----4-:R-:W-:Y:S01]  /*00b0*/  IMAD.WIDE R4, R7, 0x4, R4 ;  /* 0x0000000407047825 */ /* 0x010fe200078e0204 */
[C---:B--2---:R-:W-:Y:S02]  /*00c0*/  FSETP.GEU.AND P0, PT, R2.reuse, RZ, PT ;  /* 0x000000ff0200720b */ /* 0x044fe40003f0e000 */
[C---:B------:R-:W-:Y:S02]  /*00d0*/  FSETP.GEU.AND P1, PT, R3.reuse, RZ, PT ;  /* 0x000000ff0300720b */ /* 0x040fe40003f2e000 */
[----:B------:R-:W-:Y:S02]  /*00e0*/  FSEL R6, R2, RZ, P0 ;  /* 0x000000ff02067208 */ /* 0x000fe40000000000 */
[----:B------:R-:W-:-:S05]  /*00f0*/  FSEL R7, R3, RZ, P1 ;  /* 0x000000ff03077208 */ /* 0x000fca0000800000 */
[----:B------:R-:W-:Y:S01]  /*0100*/  STG.E.64 desc[UR4][R4.64], R6 ;  /* 0x0000000604007986 */ /* 0x000fe2000c101b04 */
[----:B------:R-:W-:Y:S05]  /*0110*/  EXIT ;  /* 0x000000000000794d */ /* 0x000fea0003800000 */
.L_x_0:
[----:B------:R-:W-:-:S00]  /*0120*/  BRA `(.L_x_0) ;  /* 0xfffffffc00fc7947 */ /* 0x000fc0000383ffff */
[----:B------:R-:W-:-:S00]  /*0130*/  NOP ;  /* 0x0000000000007918 */ /* 0x000fc00000000000 */
        /* <DEDUP_REMOVED lines=12> */
.L_x_1:


//--------------------- .nv.constant0.triton_poi_fused_relu_1 --------------------------
	.section	.nv.constant0.triton_poi_fused_relu_1,"a",@progbits
	.sectionflags	@""
	.align	4
.nv.constant0.triton_poi_fused_relu_1:
	.zero		548
